	.headerflags	@"EF_CUDA_TEXMODE_UNIFIED EF_CUDA_64BIT_ADDRESS EF_CUDA_ACCELERATORS EF_CUDA_SM90 EF_CUDA_VIRTUAL_SM(EF_CUDA_SM90)"
	.elftype	@"ET_EXEC"


//--------------------- .nv.info                  --------------------------
	.section	.nv.info,"",@"SHT_CUDA_INFO"
	.align	4


	//----- nvinfo : EIATTR_REGCOUNT
	.align		4
        /*0000*/ 	.byte	0x04, 0x2f
        /*0002*/ 	.short	(.L_1 - .L_0)
	.align		4
.L_0:
        /*0004*/ 	.word	index@(triton_poi_fused_convolution_max_pool2d_with_indices_relu_5)
        /*0008*/ 	.word	0x00000022


	//----- nvinfo : EIATTR_MIN_STACK_SIZE
	.align		4
.L_1:
        /*000c*/ 	.byte	0x04, 0x12
        /*000e*/ 	.short	(.L_3 - .L_2)
	.align		4
.L_2:
        /*0010*/ 	.word	index@(triton_poi_fused_convolution_max_pool2d_with_indices_relu_5)
        /*0014*/ 	.word	0x00000000


	//----- nvinfo : EIATTR_FRAME_SIZE
	.align		4
.L_3:
        /*0018*/ 	.byte	0x04, 0x11
        /*001a*/ 	.short	(.L_5 - .L_4)
	.align		4
.L_4:
        /*001c*/ 	.word	index@(triton_poi_fused_convolution_max_pool2d_with_indices_relu_5)
        /*0020*/ 	.word	0x00000000


	//----- nvinfo : EIATTR_MIN_STACK_SIZE
	.align		4
.L_5:
        /*0024*/ 	.byte	0x04, 0x12
        /*0026*/ 	.short	(.L_7 - .L_6)
	.align		4
.L_6:
        /*0028*/ 	.word	index@(triton_poi_fused_convolution_max_pool2d_with_indices_relu_5)
        /*002c*/ 	.word	0x00000000
.L_7:


//--------------------- .nv.info.triton_poi_fused_convolution_max_pool2d_with_indices_relu_5 --------------------------
	.section	.nv.info.triton_poi_fused_convolution_max_pool2d_with_indices_relu_5,"",@"SHT_CUDA_INFO"
	.sectionflags	@""
	.align	4


	//----- nvinfo : EIATTR_CUDA_API_VERSION
	.align		4
        /*0000*/ 	.byte	0x04, 0x37
        /*0002*/ 	.short	(.L_9 - .L_8)
.L_8:
        /*0004*/ 	.word	0x0000007c


	//----- nvinfo : EIATTR_KPARAM_INFO
	.align		4
.L_9:
        /*0008*/ 	.byte	0x04, 0x17
        /*000a*/ 	.short	(.L_11 - .L_10)
.L_10:
        /*000c*/ 	.word	0x00000000
        /*0010*/ 	.short	0x0002
        /*0012*/ 	.short	0x0010
        /*0014*/ 	.byte	0x00, 0xf0, 0x11, 0x00


	//----- nvinfo : EIATTR_KPARAM_INFO
	.align		4
.L_11:
        /*0018*/ 	.byte	0x04, 0x17
        /*001a*/ 	.short	(.L_13 - .L_12)
.L_12:
        /*001c*/ 	.word	0x00000000
        /*0020*/ 	.short	0x0001
        /*0022*/ 	.short	0x0008
        /*0024*/ 	.byte	0x00, 0xf4, 0x21, 0x00


	//----- nvinfo : EIATTR_KPARAM_INFO
	.align		4
.L_13:
        /*0028*/ 	.byte	0x04, 0x17
        /*002a*/ 	.short	(.L_15 - .L_14)
.L_14:
        /*002c*/ 	.word	0x00000000
        /*0030*/ 	.short	0x0000
        /*0032*/ 	.short	0x0000
        /*0034*/ 	.byte	0x00, 0xf4, 0x21, 0x00


	//----- nvinfo : EIATTR_SPARSE_MMA_MASK
	.align		4
.L_15:
        /*0038*/ 	.byte	0x03, 0x50
        /*003a*/ 	.short	0x0000


	//----- nvinfo : EIATTR_MAXREG_COUNT
	.align		4
        /*003c*/ 	.byte	0x03, 0x1b
        /*003e*/ 	.short	0x00ff


	//----- nvinfo : EIATTR_EXIT_INSTR_OFFSETS
	.align		4
        /*0040*/ 	.byte	0x04, 0x1c
        /*0042*/ 	.short	(.L_17 - .L_16)


	//   ....[0]....
.L_16:
        /*0044*/ 	.word	0x00000840


	//----- nvinfo : EIATTR_REQNTID
	.align		4
.L_17:
        /*0048*/ 	.byte	0x04, 0x10
        /*004a*/ 	.short	(.L_19 - .L_18)
.L_18:
        /*004c*/ 	.word	0x00000080
        /*0050*/ 	.word	0x00000001
        /*0054*/ 	.word	0x00000001


	//----- nvinfo : EIATTR_CBANK_PARAM_SIZE
	.align		4
.L_19:
        /*0058*/ 	.byte	0x03, 0x19
        /*005a*/ 	.short	0x0014


	//----- nvinfo : EIATTR_PARAM_CBANK
	.align		4
        /*005c*/ 	.byte	0x04, 0x0a
        /*005e*/ 	.short	(.L_21 - .L_20)
	.align		4
.L_20:
        /*0060*/ 	.word	index@(.nv.constant0.triton_poi_fused_convolution_max_pool2d_with_indices_relu_5)
        /*0064*/ 	.short	0x0210
        /*0066*/ 	.short	0x0014


	//----- nvinfo : EIATTR_SW_WAR
	.align		4
.L_21:
        /*0068*/ 	.byte	0x04, 0x36
        /*006a*/ 	.short	(.L_23 - .L_22)
.L_22:
        /*006c*/ 	.word	0x00000008
.L_23:


//--------------------- .nv.callgraph             --------------------------
	.section	.nv.callgraph,"",@"SHT_CUDA_CALLGRAPH"
	.align	4
	.sectionentsize	8
	.align		4
        /*0000*/ 	.word	0x00000000
	.align		4
        /*0004*/ 	.word	0xffffffff
	.align		4
        /*0008*/ 	.word	0x00000000
	.align		4
        /*000c*/ 	.word	0xfffffffe
	.align		4
        /*0010*/ 	.word	0x00000000
	.align		4
        /*0014*/ 	.word	0xfffffffd
	.align		4
        /*0018*/ 	.word	0x00000000
	.align		4
        /*001c*/ 	.word	0xfffffffc


//--------------------- .text.triton_poi_fused_convolution_max_pool2d_with_indices_relu_5 --------------------------
	.section	.text.triton_poi_fused_convolution_max_pool2d_with_indices_relu_5,"ax",@progbits
	.align	128
        .global         triton_poi_fused_convolution_max_pool2d_with_indices_relu_5
        .type           triton_poi_fused_convolution_max_pool2d_with_indices_relu_5,@function
        .size           triton_poi_fused_convolution_max_pool2d_with_indices_relu_5,(.L_x_1 - triton_poi_fused_convolution_max_pool2d_with_indices_relu_5)
        .other          triton_poi_fused_convolution_max_pool2d_with_indices_relu_5,@"STO_CUDA_ENTRY STV_DEFAULT"
triton_poi_fused_convolution_max_pool2d_with_indices_relu_5:
.text.triton_poi_fused_convolution_max_pool2d_with_indices_relu_5:
[----:B------:R-:W-:Y:S01]  /*0000*/  LDC R1, c[0x0][0x28] ;  /* 0x00000a00ff017b82 */ /* 0x000fe20000000800 */
[----:B------:R-:W1:Y:S01]  /*0010*/  S2R R0, SR_TID.X ;  /* 0x0000000000007919 */ /* 0x000e620000002100 */
[----:B------:R-:W-:Y:S01]  /*0020*/  ULDC.64 UR4, c[0x0][0x208] ;  /* 0x0000820000047ab9 */ /* 0x000fe20000000a00 */
[----:B------:R-:W2:Y:S01]  /*0030*/  S2R R3, SR_CTAID.X ;  /* 0x0000000000037919 */ /* 0x000ea20000002500 */
[----:B-1----:R-:W-:Y:S01]  /*0040*/  IMAD.SHL.U32 R0, R0, 0x4, RZ ;  /* 0x0000000400007824 */ /* 0x002fe200078e00ff */
[----:B--2---:R-:W-:-:S04]  /*0050*/  SHF.R.S32.HI R5, RZ, 0x15, R3 ;  /* 0x00000015ff057819 */ /* 0x004fc80000011403 */
[----:B------:R-:W-:Y:S02]  /*0060*/  LOP3.LUT R0, R0, 0x1fc, RZ, 0xc0, !PT ;  /* 0x000001fc00007812 */ /* 0x000fe400078ec0ff */
[----:B------:R-:W-:-:S03]  /*0070*/  SGXT R5, R5, 0x1 ;  /* 0x000000010505781a */ /* 0x000fc60000000200 */
[----:B------:R-:W-:-:S05]  /*0080*/  IMAD R0, R3, 0x400, R0 ;  /* 0x0000040003007824 */ /* 0x000fca00078e0200 */
[----:B------:R-:W-:Y:S02]  /*0090*/  SHF.R.S32.HI R3, RZ, 0x1f, R0 ;  /* 0x0000001fff037819 */ /* 0x000fe40000011400 */
[-C--:B------:R-:W-:Y:S02]  /*00a0*/  LEA.HI R7, R5, R0.reuse, RZ, 0xb ;  /* 0x0000000005077211 */ /* 0x080fe400078f58ff */
[----:B------:R-:W-:Y:S02]  /*00b0*/  LEA.HI R4, R3, R0, RZ, 0x6 ;  /* 0x0000000003047211 */ /* 0x000fe400078f30ff */
[----:B------:R-:W1:Y:S01]  /*00c0*/  LDC.64 R2, c[0x0][0x210] ;  /* 0x00008400ff027b82 */ /* 0x000e620000000a00 */
[----:B------:R-:W-:Y:S01]  /*00d0*/  IMAD.SHL.U32 R9, R7, 0x4, RZ ;  /* 0x0000000407097824 */ /* 0x000fe200078e00ff */
[----:B------:R-:W-:Y:S02]  /*00e0*/  SHF.R.S32.HI R6, RZ, 0x6, R4 ;  /* 0x00000006ff067819 */ /* 0x000fe40000011404 */
[----:B------:R-:W-:-:S02]  /*00f0*/  LOP3.LUT R7, R4, 0xffffffc0, RZ, 0xc0, !PT ;  /* 0xffffffc004077812 */ /* 0x000fc400078ec0ff */
[----:B------:R-:W-:Y:S02]  /*0100*/  LEA.HI R8, R6, R6, RZ, 0x5 ;  /* 0x0000000606087211 */ /* 0x000fe400078f28ff */
[----:B------:R-:W-:Y:S01]  /*0110*/  LOP3.LUT R9, R9, 0xffffe000, RZ, 0xc0, !PT ;  /* 0xffffe00009097812 */ /* 0x000fe200078ec0ff */
[----:B------:R-:W-:Y:S01]  /*0120*/  IMAD.IADD R4, R0, 0x1, -R7 ;  /* 0x0000000100047824 */ /* 0x000fe200078e0a07 */
[----:B------:R-:W-:-:S03]  /*0130*/  LOP3.LUT R7, R8, 0x1ffffe0, RZ, 0xc0, !PT ;  /* 0x01ffffe008077812 */ /* 0x000fc600078ec0ff */
[----:B------:R-:W-:Y:S02]  /*0140*/  IMAD.IADD R8, R4, 0x1, R9 ;  /* 0x0000000104087824 */ /* 0x000fe400078e0209 */
[----:B------:R-:W-:-:S04]  /*0150*/  IMAD.IADD R7, R6, 0x1, -R7 ;  /* 0x0000000106077824 */ /* 0x000fc800078e0a07 */
[----:B------:R-:W-:-:S04]  /*0160*/  IMAD R7, R7, 0x80, R8 ;  /* 0x0000008007077824 */ /* 0x000fc800078e0208 */
[C---:B------:R-:W-:Y:S02]  /*0170*/  VIADD R13, R7.reuse, 0x40 ;  /* 0x00000040070d7836 */ /* 0x040fe40000000000 */
[----:B-1----:R-:W-:-:S04]  /*0180*/  IMAD.WIDE R20, R7, 0x4, R2 ;  /* 0x0000000407147825 */ /* 0x002fc800078e0202 */
[----:B------:R-:W-:Y:S02]  /*0190*/  IMAD.WIDE R12, R13, 0x4, R2 ;  /* 0x000000040d0c7825 */ /* 0x000fe400078e0202 */
[----:B------:R-:W2:Y:S04]  /*01a0*/  LDG.E.128 R20, desc[UR4][R20.64] ;  /* 0x0000000414147981 */ /* 0x000ea8000c1e1d00 */
[----:B------:R-:W2:Y:S01]  /*01b0*/  LDG.E.128 R12, desc[UR4][R12.64] ;  /* 0x000000040c0c7981 */ /* 0x000ea2000c1e1d00 */
[----:B------:R-:W-:-:S04]  /*01c0*/  VIADD R9, R7, 0x1000 ;  /* 0x0000100007097836 */ /* 0x000fc80000000000 */
[----:B------:R-:W-:-:S04]  /*01d0*/  IMAD.WIDE R8, R9, 0x4, R2 ;  /* 0x0000000409087825 */ /* 0x000fc800078e0202 */
[----:B------:R-:W-:Y:S02]  /*01e0*/  VIADD R6, R0, 0x200 ;  /* 0x0000020000067836 */ /* 0x000fe40000000000 */
[----:B------:R-:W3:Y:S01]  /*01f0*/  LDG.E.128 R8, desc[UR4][R8.64] ;  /* 0x0000000408087981 */ /* 0x000ee2000c1e1d00 */
[----:B------:R-:W-:Y:S02]  /*0200*/  VIADD R7, R7, 0x1040 ;  /* 0x0000104007077836 */ /* 0x000fe40000000000 */
[CC--:B------:R-:W-:Y:S02]  /*0210*/  LEA.HI R16, R5.reuse, R6.reuse, RZ, 0x6 ;  /* 0x0000000605107211 */ /* 0x0c0fe400078f30ff */
[----:B------:R-:W-:Y:S02]  /*0220*/  LEA.HI R5, R5, R6, RZ, 0xb ;  /* 0x0000000605057211 */ /* 0x000fe400078f58ff */
[----:B------:R-:W-:-:S03]  /*0230*/  SHF.R.S32.HI R16, RZ, 0x6, R16 ;  /* 0x00000006ff107819 */ /* 0x000fc60000011410 */
[----:B------:R-:W-:Y:S01]  /*0240*/  IMAD.SHL.U32 R6, R5, 0x4, RZ ;  /* 0x0000000405067824 */ /* 0x000fe200078e00ff */
[----:B------:R-:W-:-:S04]  /*0250*/  LEA.HI R5, R16, R16, RZ, 0x5 ;  /* 0x0000001010057211 */ /* 0x000fc800078f28ff */
[----:B------:R-:W-:Y:S02]  /*0260*/  LOP3.LUT R17, R6, 0xffffe000, RZ, 0xc0, !PT ;  /* 0xffffe00006117812 */ /* 0x000fe400078ec0ff */
[----:B------:R-:W-:-:S03]  /*0270*/  LOP3.LUT R5, R5, 0x1ffffe0, RZ, 0xc0, !PT ;  /* 0x01ffffe005057812 */ /* 0x000fc600078ec0ff */
[----:B------:R-:W-:Y:S02]  /*0280*/  IMAD.IADD R6, R4, 0x1, R17 ;  /* 0x0000000104067824 */ /* 0x000fe400078e0211 */
[----:B------:R-:W-:Y:S02]  /*0290*/  IMAD.IADD R25, R16, 0x1, -R5 ;  /* 0x0000000110197824 */ /* 0x000fe400078e0a05 */
[----:B------:R-:W-:-:S04]  /*02a0*/  IMAD.WIDE R4, R7, 0x4, R2 ;  /* 0x0000000407047825 */ /* 0x000fc800078e0202 */
[----:B------:R-:W-:Y:S02]  /*02b0*/  IMAD R25, R25, 0x80, R6 ;  /* 0x0000008019197824 */ /* 0x000fe400078e0206 */
[----:B------:R-:W4:Y:S02]  /*02c0*/  LDG.E.128 R4, desc[UR4][R4.64] ;  /* 0x0000000404047981 */ /* 0x000f24000c1e1d00 */
[C---:B------:R-:W-:Y:S02]  /*02d0*/  VIADD R17, R25.reuse, 0x40 ;  /* 0x0000004019117836 */ /* 0x040fe40000000000 */
[----:B------:R-:W-:-:S04]  /*02e0*/  IMAD.WIDE R28, R25, 0x4, R2 ;  /* 0x00000004191c7825 */ /* 0x000fc800078e0202 */
[----:B------:R-:W-:Y:S02]  /*02f0*/  IMAD.WIDE R16, R17, 0x4, R2 ;  /* 0x0000000411107825 */ /* 0x000fe400078e0202 */
[----:B------:R-:W5:Y:S04]  /*0300*/  LDG.E.128 R28, desc[UR4][R28.64] ;  /* 0x000000041c1c7981 */ /* 0x000f68000c1e1d00 */
[----:B------:R-:W5:Y:S01]  /*0310*/  LDG.E.128 R16, desc[UR4][R16.64] ;  /* 0x0000000410107981 */ /* 0x000f62000c1e1d00 */
[C---:B--2---:R-:W-:Y:S02]  /*0320*/  FSETP.GT.AND P0, PT, R12.reuse, R20, PT ;  /* 0x000000140c00720b */ /* 0x044fe40003f04000 */
[----:B------:R-:W-:Y:S02]  /*0330*/  FSETP.GT.AND P1, PT, R13, R21, PT ;  /* 0x000000150d00720b */ /* 0x000fe40003f24000 */
[----:B------:R-:W-:-:S02]  /*0340*/  FSETP.NAN.AND P2, PT, R12, R12, PT ;  /* 0x0000000c0c00720b */ /* 0x000fc40003f48000 */
[----:B------:R-:W-:-:S07]  /*0350*/  FSETP.NAN.AND P3, PT, R13, R13, PT ;  /* 0x0000000d0d00720b */ /* 0x000fce0003f68000 */
[----:B------:R-:W-:Y:S02]  /*0360*/  @!P0 FSEL R12, R12, R20, P2 ;  /* 0x000000140c0c8208 */ /* 0x000fe40001000000 */
[C---:B------:R-:W-:Y:S02]  /*0370*/  FSETP.GT.AND P0, PT, R14.reuse, R22, PT ;  /* 0x000000160e00720b */ /* 0x040fe40003f04000 */
[----:B------:R-:W-:Y:S02]  /*0380*/  FSETP.GT.AND P2, PT, R15, R23, PT ;  /* 0x000000170f00720b */ /* 0x000fe40003f44000 */
[----:B------:R-:W-:Y:S01]  /*0390*/  @!P1 FSEL R13, R13, R21, P3 ;  /* 0x000000150d0d9208 */ /* 0x000fe20001800000 */
[----:B------:R-:W-:Y:S01]  /*03a0*/  VIADD R21, R25, 0x1000 ;  /* 0x0000100019157836 */ /* 0x000fe20000000000 */
[----:B------:R-:W-:Y:S02]  /*03b0*/  FSETP.NAN.AND P1, PT, R14, R14, PT ;  /* 0x0000000e0e00720b */ /* 0x000fe40003f28000 */
[----:B------:R-:W-:Y:S01]  /*03c0*/  FSETP.NAN.AND P3, PT, R15, R15, PT ;  /* 0x0000000f0f00720b */ /* 0x000fe20003f68000 */
[----:B------:R-:W-:-:S04]  /*03d0*/  IMAD.WIDE R20, R21, 0x4, R2 ;  /* 0x0000000415147825 */ /* 0x000fc800078e0202 */
[----:B------:R-:W-:Y:S02]  /*03e0*/  @!P0 FSEL R14, R14, R22, P1 ;  /* 0x000000160e0e8208 */ /* 0x000fe40000800000 */
[----:B------:R-:W-:Y:S02]  /*03f0*/  @!P2 FSEL R15, R15, R23, P3 ;  /* 0x000000170f0fa208 */ /* 0x000fe40001800000 */
[----:B------:R-:W2:Y:S01]  /*0400*/  LDG.E.128 R20, desc[UR4][R20.64] ;  /* 0x0000000414147981 */ /* 0x000ea2000c1e1d00 */
[----:B------:R-:W-:-:S04]  /*0410*/  VIADD R25, R25, 0x1040 ;  /* 0x0000104019197836 */ /* 0x000fc80000000000 */
[----:B------:R-:W-:-:S05]  /*0420*/  IMAD.WIDE R2, R25, 0x4, R2 ;  /* 0x0000000419027825 */ /* 0x000fca00078e0202 */
[----:B------:R1:W2:Y:S01]  /*0430*/  LDG.E.128 R24, desc[UR4][R2.64] ;  /* 0x0000000402187981 */ /* 0x0002a2000c1e1d00 */
[-C--:B---3--:R-:W-:Y:S02]  /*0440*/  FSETP.NAN.AND P4, PT, R8, R8.reuse, PT ;  /* 0x000000080800720b */ /* 0x088fe40003f88000 */
[----:B------:R-:W-:Y:S02]  /*0450*/  FSETP.GEU.AND P0, PT, R12, R8, PT ;  /* 0x000000080c00720b */ /* 0x000fe40003f0e000 */
[-C--:B------:R-:W-:Y:S02]  /*0460*/  FSETP.NAN.AND P1, PT, R10, R10.reuse, PT ;  /* 0x0000000a0a00720b */ /* 0x080fe40003f28000 */
[----:B------:R-:W-:Y:S02]  /*0470*/  FSETP.GEU.AND P2, PT, R13, R9, PT ;  /* 0x000000090d00720b */ /* 0x000fe40003f4e000 */
[----:B------:R-:W-:Y:S01]  /*0480*/  FSETP.GEU.AND P3, PT, R14, R10, PT ;  /* 0x0000000a0e00720b */ /* 0x000fe20003f6e000 */
[----:B-1----:R-:W1:Y:S04]  /*0490*/  LDC.64 R2, c[0x0][0x218] ;  /* 0x00008600ff027b82 */ /* 0x002e680000000a00 */
[----:B------:R-:W-:-:S02]  /*04a0*/  @!P4 FSEL R8, R8, R12, !P0 ;  /* 0x0000000c0808c208 */ /* 0x000fc40004000000 */
[----:B------:R-:W-:Y:S02]  /*04b0*/  FSETP.NAN.AND P0, PT, R9, R9, PT ;  /* 0x000000090900720b */ /* 0x000fe40003f08000 */
[----:B------:R-:W-:Y:S02]  /*04c0*/  @!P1 FSEL R10, R10, R14, !P3 ;  /* 0x0000000e0a0a9208 */ /* 0x000fe40005800000 */
[----:B----4-:R-:W-:-:S09]  /*04d0*/  FSETP.NAN.AND P3, PT, R4, R4, PT ;  /* 0x000000040400720b */ /* 0x010fd20003f68000 */
[----:B------:R-:W-:Y:S02]  /*04e0*/  @!P0 FSEL R9, R9, R13, !P2 ;  /* 0x0000000d09098208 */ /* 0x000fe40005000000 */
[----:B------:R-:W-:Y:S02]  /*04f0*/  FSETP.NAN.AND P2, PT, R11, R11, PT ;  /* 0x0000000b0b00720b */ /* 0x000fe40003f48000 */
[----:B------:R-:W-:Y:S02]  /*0500*/  FSETP.NAN.AND P0, PT, R5, R5, PT ;  /* 0x000000050500720b */ /* 0x000fe40003f08000 */
[----:B------:R-:W-:Y:S02]  /*0510*/  FSETP.NAN.AND P1, PT, R6, R6, PT ;  /* 0x000000060600720b */ /* 0x000fe40003f28000 */
[----:B------:R-:W-:Y:S02]  /*0520*/  FSETP.GEU.AND P4, PT, R15, R11, PT ;  /* 0x0000000b0f00720b */ /* 0x000fe40003f8e000 */
[----:B------:R-:W-:-:S05]  /*0530*/  FSETP.GEU.AND P5, PT, R8, R4, PT ;  /* 0x000000040800720b */ /* 0x000fca0003fae000 */
[----:B------:R-:W-:Y:S02]  /*0540*/  @!P2 FSEL R11, R11, R15, !P4 ;  /* 0x0000000f0b0ba208 */ /* 0x000fe40006000000 */
[----:B------:R-:W-:Y:S02]  /*0550*/  FSETP.NAN.AND P2, PT, R7, R7, PT ;  /* 0x000000070700720b */ /* 0x000fe40003f48000 */
[----:B------:R-:W-:Y:S02]  /*0560*/  @!P3 SEL R4, R4, R8, !P5 ;  /* 0x000000080404b207 */ /* 0x000fe40006800000 */
[----:B-----5:R-:W-:Y:S02]  /*0570*/  FSETP.GT.AND P3, PT, R16, R28, PT ;  /* 0x0000001c1000720b */ /* 0x020fe40003f64000 */
[----:B------:R-:W-:Y:S02]  /*0580*/  FSETP.GEU.AND P4, PT, R9, R5, PT ;  /* 0x000000050900720b */ /* 0x000fe40003f8e000 */
[----:B------:R-:W-:-:S02]  /*0590*/  FSETP.GEU.AND P5, PT, R10, R6, PT ;  /* 0x000000060a00720b */ /* 0x000fc40003fae000 */
[----:B------:R-:W-:Y:S02]  /*05a0*/  @!P0 SEL R5, R5, R9, !P4 ;  /* 0x0000000905058207 */ /* 0x000fe40006000000 */
[----:B------:R-:W-:Y:S02]  /*05b0*/  @!P1 SEL R6, R6, R10, !P5 ;  /* 0x0000000a06069207 */ /* 0x000fe40006800000 */
[----:B------:R-:W-:Y:S02]  /*05c0*/  FSETP.GT.AND P1, PT, R17, R29, PT ;  /* 0x0000001d1100720b */ /* 0x000fe40003f24000 */
[----:B------:R-:W-:Y:S02]  /*05d0*/  FSETP.GT.AND P0, PT, R18, R30, PT ;  /* 0x0000001e1200720b */ /* 0x000fe40003f04000 */
[----:B------:R-:W-:Y:S02]  /*05e0*/  FSETP.GEU.AND P5, PT, R11, R7, PT ;  /* 0x000000070b00720b */ /* 0x000fe40003fae000 */
[----:B------:R-:W-:-:S02]  /*05f0*/  FSETP.NAN.AND P4, PT, R16, R16, PT ;  /* 0x000000101000720b */ /* 0x000fc40003f88000 */
[----:B------:R-:W-:Y:S02]  /*0600*/  @!P2 SEL R7, R7, R11, !P5 ;  /* 0x0000000b0707a207 */ /* 0x000fe40006800000 */
[----:B------:R-:W-:Y:S02]  /*0610*/  @!P3 FSEL R16, R16, R28, P4 ;  /* 0x0000001c1010b208 */ /* 0x000fe40002000000 */
[----:B------:R-:W-:Y:S02]  /*0620*/  FSETP.NAN.AND P4, PT, R17, R17, PT ;  /* 0x000000111100720b */ /* 0x000fe40003f88000 */
[----:B------:R-:W-:Y:S02]  /*0630*/  FSETP.GT.AND P3, PT, R19, R31, PT ;  /* 0x0000001f1300720b */ /* 0x000fe40003f64000 */
[----:B------:R-:W-:Y:S02]  /*0640*/  FSETP.NAN.AND P5, PT, R18, R18, PT ;  /* 0x000000121200720b */ /* 0x000fe40003fa8000 */
[----:B------:R-:W-:-:S02]  /*0650*/  @!P1 FSEL R17, R17, R29, P4 ;  /* 0x0000001d11119208 */ /* 0x000fc40002000000 */
[----:B------:R-:W-:Y:S02]  /*0660*/  @!P0 FSEL R18, R18, R30, P5 ;  /* 0x0000001e12128208 */ /* 0x000fe40002800000 */
[----:B------:R-:W-:-:S05]  /*0670*/  FSETP.NAN.AND P4, PT, R19, R19, PT ;  /* 0x000000131300720b */ /* 0x000fca0003f88000 */
[----:B------:R-:W-:Y:S01]  /*0680*/  @!P3 FSEL R19, R19, R31, P4 ;  /* 0x0000001f1313b208 */ /* 0x000fe20002000000 */
[----:B-1----:R-:W-:-:S05]  /*0690*/  IMAD.WIDE R2, R0, 0x4, R2 ;  /* 0x0000000400027825 */ /* 0x002fca00078e0202 */
[----:B------:R-:W-:Y:S01]  /*06a0*/  STG.E.128 desc[UR4][R2.64], R4 ;  /* 0x0000000402007986 */ /* 0x000fe2000c101d04 */
[----:B--2---:R-:W-:Y:S02]  /*06b0*/  FSETP.NAN.AND P2, PT, R20, R20, PT ;  /* 0x000000141400720b */ /* 0x004fe40003f48000 */
[-C--:B------:R-:W-:Y:S02]  /*06c0*/  FSETP.NAN.AND P0, PT, R21, R21.reuse, PT ;  /* 0x000000151500720b */ /* 0x080fe40003f08000 */
[----:B------:R-:W-:Y:S02]  /*06d0*/  FSETP.NAN.AND P1, PT, R22, R22, PT ;  /* 0x000000161600720b */ /* 0x000fe40003f28000 */
[----:B------:R-:W-:Y:S02]  /*06e0*/  FSETP.GEU.AND P5, PT, R16, R20, PT ;  /* 0x000000141000720b */ /* 0x000fe40003fae000 */
[----:B------:R-:W-:-:S05]  /*06f0*/  FSETP.GEU.AND P4, PT, R17, R21, PT ;  /* 0x000000151100720b */ /* 0x000fca0003f8e000 */
[----:B------:R-:W-:Y:S02]  /*0700*/  @!P2 FSEL R20, R20, R16, !P5 ;  /* 0x000000101414a208 */ /* 0x000fe40006800000 */
[----:B------:R-:W-:Y:S02]  /*0710*/  FSETP.NAN.AND P2, PT, R23, R23, PT ;  /* 0x000000171700720b */ /* 0x000fe40003f48000 */
[----:B------:R-:W-:Y:S02]  /*0720*/  FSETP.NAN.AND P3, PT, R24, R24, PT ;  /* 0x000000181800720b */ /* 0x000fe40003f68000 */
[----:B------:R-:W-:Y:S02]  /*0730*/  FSETP.GEU.AND P5, PT, R18, R22, PT ;  /* 0x000000161200720b */ /* 0x000fe40003fae000 */
[----:B------:R-:W-:Y:S02]  /*0740*/  @!P0 FSEL R21, R21, R17, !P4 ;  /* 0x0000001115158208 */ /* 0x000fe40006000000 */
[----:B------:R-:W-:-:S02]  /*0750*/  @!P1 FSEL R22, R22, R18, !P5 ;  /* 0x0000001216169208 */ /* 0x000fc40006800000 */
[----:B------:R-:W-:Y:S02]  /*0760*/  FSETP.NAN.AND P0, PT, R25, R25, PT ;  /* 0x000000191900720b */ /* 0x000fe40003f08000 */
[----:B------:R-:W-:Y:S02]  /*0770*/  FSETP.NAN.AND P4, PT, R26, R26, PT ;  /* 0x0000001a1a00720b */ /* 0x000fe40003f88000 */
[----:B------:R-:W-:Y:S02]  /*0780*/  FSETP.NAN.AND P1, PT, R27, R27, PT ;  /* 0x0000001b1b00720b */ /* 0x000fe40003f28000 */
[----:B------:R-:W-:Y:S02]  /*0790*/  FSETP.GEU.AND P5, PT, R19, R23, PT ;  /* 0x000000171300720b */ /* 0x000fe40003fae000 */
[----:B------:R-:W-:Y:S02]  /*07a0*/  FSETP.GEU.AND P6, PT, R20, R24, PT ;  /* 0x000000181400720b */ /* 0x000fe40003fce000 */
[----:B------:R-:W-:-:S02]  /*07b0*/  @!P2 FSEL R23, R23, R19, !P5 ;  /* 0x000000131717a208 */ /* 0x000fc40006800000 */
[----:B------:R-:W-:Y:S02]  /*07c0*/  @!P3 SEL R24, R24, R20, !P6 ;  /* 0x000000141818b207 */ /* 0x000fe40007000000 */
[----:B------:R-:W-:Y:S02]  /*07d0*/  FSETP.GEU.AND P2, PT, R21, R25, PT ;  /* 0x000000191500720b */ /* 0x000fe40003f4e000 */
[----:B------:R-:W-:Y:S02]  /*07e0*/  FSETP.GEU.AND P3, PT, R22, R26, PT ;  /* 0x0000001a1600720b */ /* 0x000fe40003f6e000 */
[----:B------:R-:W-:Y:S02]  /*07f0*/  FSETP.GEU.AND P5, PT, R23, R27, PT ;  /* 0x0000001b1700720b */ /* 0x000fe40003fae000 */
[----:B------:R-:W-:Y:S02]  /*0800*/  @!P0 SEL R25, R25, R21, !P2 ;  /* 0x0000001519198207 */ /* 0x000fe40005000000 */
[----:B------:R-:W-:-:S02]  /*0810*/  @!P4 SEL R26, R26, R22, !P3 ;  /* 0x000000161a1ac207 */ /* 0x000fc40005800000 */
[----:B------:R-:W-:-:S05]  /*0820*/  @!P1 SEL R27, R27, R23, !P5 ;  /* 0x000000171b1b9207 */ /* 0x000fca0006800000 */
[----:B------:R-:W-:Y:S01]  /*0830*/  STG.E.128 desc[UR4][R2.64+0x800], R24 ;  /* 0x0008001802007986 */ /* 0x000fe2000c101d04 */
[----:B------:R-:W-:Y:S05]  /*0840*/  EXIT ;  /* 0x000000000000794d */ /* 0x000fea0003800000 */
.L_x_0:
[----:B------:R-:W-:-:S00]  /*0850*/  BRA `(.L_x_0) ;  /* 0xfffffffc00fc7947 */ /* 0x000fc0000383ffff */
[----:B------:R-:W-:-:S00]  /*0860*/  NOP ;  /* 0x0000000000007918 */ /* 0x000fc00000000000 */
        /* <DEDUP_REMOVED lines=9> */
.L_x_1:


//--------------------- .nv.constant0.triton_poi_fused_convolution_max_pool2d_with_indices_relu_5 --------------------------
	.section	.nv.constant0.triton_poi_fused_convolution_max_pool2d_with_indices_relu_5,"a",@progbits
	.sectionflags	@""
	.align	4
.nv.constant0.triton_poi_fused_convolution_max_pool2d_with_indices_relu_5:
	.zero		548
